//
// Generated by NVIDIA NVVM Compiler
//
// Compiler Build ID: CL-36424714
// Cuda compilation tools, release 13.0, V13.0.88
// Based on NVVM 20.0.0
//

.version 9.0
.target sm_100
.address_size 64

	// .globl	_Z5countPjj

.visible .entry _Z5countPjj(
	.param .u64 .ptr .align 1 _Z5countPjj_param_0,
	.param .u32 _Z5countPjj_param_1
)
{
	.reg .pred 	%p<9>;
	.reg .b32 	%r<33>;
	.reg .b64 	%rd<5>;

	ld.param.u64 	%rd2, [_Z5countPjj_param_0];
	ld.param.u32 	%r22, [_Z5countPjj_param_1];
	mov.u32 	%r23, %tid.x;
	add.s32 	%r1, %r22, %r23;
	and.b32  	%r24, %r1, 1;
	add.s32 	%r2, %r24, 1;
	add.s32 	%r30, %r1, 3;
	shl.b32 	%r25, %r1, 1;
	add.s32 	%r29, %r25, -4;
	mul.lo.s32 	%r28, %r30, %r1;
	setp.gt.u32 	%p1, %r28, 99999999;
	setp.gt.u32 	%p2, %r30, %r29;
	or.pred  	%p3, %p1, %p2;
	@%p3 bra 	$L__BB0_6;
	div.u32 	%r6, 99999999, %r1;
	add.s32 	%r7, %r1, -1;
	add.s32 	%r8, %r1, 1;
	mul.lo.s32 	%r9, %r1, %r2;
	cvta.to.global.u64 	%rd1, %rd2;
$L__BB0_2:
	min.u32 	%r13, %r6, %r29;
	setp.gt.u32 	%p4, %r30, %r13;
	@%p4 bra 	$L__BB0_5;
	mul.lo.s32 	%r31, %r1, %r30;
	mov.u32 	%r32, %r30;
$L__BB0_4:
	shr.u32 	%r26, %r31, 1;
	mul.wide.u32 	%rd3, %r26, 4;
	add.s64 	%rd4, %rd1, %rd3;
	atom.global.add.u32 	%r27, [%rd4], 1;
	add.s32 	%r32, %r32, %r2;
	add.s32 	%r31, %r31, %r9;
	setp.le.u32 	%p5, %r32, %r13;
	@%p5 bra 	$L__BB0_4;
$L__BB0_5:
	add.s32 	%r29, %r7, %r29;
	add.s32 	%r30, %r8, %r30;
	add.s32 	%r28, %r28, %r30;
	setp.lt.u32 	%p6, %r28, 100000000;
	setp.le.u32 	%p7, %r30, %r29;
	and.pred  	%p8, %p6, %p7;
	@%p8 bra 	$L__BB0_2;
$L__BB0_6:
	ret;

}


// ===== COMPILED SASS (sm_100) =====

	.target	sm_100

	.elftype	@"ET_EXEC"


//--------------------- .note.nv.tkinfo           --------------------------
	.section	.note.nv.tkinfo,"",@"SHT_NOTE"
	.sectionflags	@"SHF_NOTE_NV_TKINFO"
	.tkinfo
        /*0018*/ 	.word	0x00000002
        /*0030*/ 	.string	""
        /*0030*/ 	.string	"ptxas"
        /*0030*/ 	.string	"Cuda compilation tools, release 13.0, V13.0.88"
        /*0030*/ 	.string	"Build cuda_13.0.r13.0/compiler.36424714_0"
        /*0030*/ 	.string	"-arch sm_100 -m 64 "



//--------------------- .note.nv.cuinfo           --------------------------
	.section	.note.nv.cuinfo,"",@"SHT_NOTE"
	.sectionflags	@"SHF_NOTE_NV_CUINFO"
        /*0018*/ 	.short	0x0002
        /*001a*/ 	.short	0x0064
        /*001c*/ 	.short	0x0082
	.zero		2


//--------------------- .nv.info                  --------------------------
	.section	.nv.info,"",@"SHT_CUDA_INFO"
	.align	4


	//----- nvinfo : EIATTR_REGCOUNT
	.align		4
        /*0000*/ 	.byte	0x04, 0x2f
        /*0002*/ 	.short	(.L_1 - .L_0)
	.align		4
.L_0:
        /*0004*/ 	.word	index@(_Z5countPjj)
        /*0008*/ 	.word	0x00000014


	//----- nvinfo : EIATTR_FRAME_SIZE
	.align		4
.L_1:
        /*000c*/ 	.byte	0x04, 0x11
        /*000e*/ 	.short	(.L_3 - .L_2)
	.align		4
.L_2:
        /*0010*/ 	.word	index@(_Z5countPjj)
        /*0014*/ 	.word	0x00000000


	//----- nvinfo : EIATTR_MIN_STACK_SIZE
	.align		4
.L_3:
        /*0018*/ 	.byte	0x04, 0x12
        /*001a*/ 	.short	(.L_5 - .L_4)
	.align		4
.L_4:
        /*001c*/ 	.word	index@(_Z5countPjj)
        /*0020*/ 	.word	0x00000000
.L_5:


//--------------------- .nv.compat                --------------------------
	.section	.nv.compat,"",@"SHT_CUDA_COMPAT_INFO"
	.align	4
        /*0000*/ 	.byte	0x02, 0x09, 0x00, 0x00, 0x02, 0x02, 0x01, 0x00, 0x02, 0x05, 0x05, 0x00, 0x03, 0x07, 0x01, 0x01
        /*0010*/ 	.byte	0x02, 0x03, 0x00, 0x00, 0x02, 0x06, 0x01, 0x00, 0x04, 0x0b, 0x08, 0x00, 0x09, 0x00, 0x00, 0x00
        /*0020*/ 	.byte	0x00, 0x00, 0x00, 0x00


//--------------------- .nv.info._Z5countPjj      --------------------------
	.section	.nv.info._Z5countPjj,"",@"SHT_CUDA_INFO"
	.sectionflags	@""
	.align	4


	//----- nvinfo : EIATTR_CUDA_API_VERSION
	.align		4
        /*0000*/ 	.byte	0x04, 0x37
        /*0002*/ 	.short	(.L_7 - .L_6)
.L_6:
        /*0004*/ 	.word	0x00000082


	//----- nvinfo : EIATTR_KPARAM_INFO
	.align		4
.L_7:
        /*0008*/ 	.byte	0x04, 0x17
        /*000a*/ 	.short	(.L_9 - .L_8)
.L_8:
        /*000c*/ 	.word	0x00000000
        /*0010*/ 	.short	0x0001
        /*0012*/ 	.short	0x0008
        /*0014*/ 	.byte	0x00, 0xf0, 0x11, 0x00


	//----- nvinfo : EIATTR_KPARAM_INFO
	.align		4
.L_9:
        /*0018*/ 	.byte	0x04, 0x17
        /*001a*/ 	.short	(.L_11 - .L_10)
.L_10:
        /*001c*/ 	.word	0x00000000
        /*0020*/ 	.short	0x0000
        /*0022*/ 	.short	0x0000
        /*0024*/ 	.byte	0x00, 0xf5, 0x21, 0x00


	//----- nvinfo : EIATTR_SPARSE_MMA_MASK
	.align		4
.L_11:
        /*0028*/ 	.byte	0x03, 0x50
        /*002a*/ 	.short	0x0000


	//----- nvinfo : EIATTR_MAXREG_COUNT
	.align		4
        /*002c*/ 	.byte	0x03, 0x1b
        /*002e*/ 	.short	0x00ff


	//----- nvinfo : EIATTR_MERCURY_ISA_VERSION
	.align		4
        /*0030*/ 	.byte	0x03, 0x5f
        /*0032*/ 	.short	0x0101


	//----- nvinfo : EIATTR_VRC_CTA_INIT_COUNT
	.align		4
        /*0034*/ 	.byte	0x02, 0x4a
	.zero		1
	.zero		1


	//----- nvinfo : EIATTR_EXIT_INSTR_OFFSETS
	.align		4
        /*0038*/ 	.byte	0x04, 0x1c
        /*003a*/ 	.short	(.L_13 - .L_12)


	//   ....[0]....
.L_12:
        /*003c*/ 	.word	0x00000090


	//   ....[1]....
        /*0040*/ 	.word	0x000003a0


	//----- nvinfo : EIATTR_CRS_STACK_SIZE
	.align		4
.L_13:
        /*0044*/ 	.byte	0x04, 0x1e
        /*0046*/ 	.short	(.L_15 - .L_14)
.L_14:
        /*0048*/ 	.word	0x00000000


	//----- nvinfo : EIATTR_CBANK_PARAM_SIZE
	.align		4
.L_15:
        /*004c*/ 	.byte	0x03, 0x19
        /*004e*/ 	.short	0x000c


	//----- nvinfo : EIATTR_PARAM_CBANK
	.align		4
        /*0050*/ 	.byte	0x04, 0x0a
        /*0052*/ 	.short	(.L_17 - .L_16)
	.align		4
.L_16:
        /*0054*/ 	.word	index@(.nv.constant0._Z5countPjj)
        /*0058*/ 	.short	0x0380
        /*005a*/ 	.short	0x000c


	//----- nvinfo : EIATTR_SW_WAR
	.align		4
.L_17:
        /*005c*/ 	.byte	0x04, 0x36
        /*005e*/ 	.short	(.L_19 - .L_18)
.L_18:
        /*0060*/ 	.word	0x00000008
.L_19:


//--------------------- .nv.callgraph             --------------------------
	.section	.nv.callgraph,"",@"SHT_CUDA_CALLGRAPH"
	.align	4
	.sectionentsize	8
	.align		4
        /*0000*/ 	.word	0x00000000
	.align		4
        /*0004*/ 	.word	0xffffffff
	.align		4
        /*0008*/ 	.word	0x00000000
	.align		4
        /*000c*/ 	.word	0xfffffffe
	.align		4
        /*0010*/ 	.word	0x00000000
	.align		4
        /*0014*/ 	.word	0xfffffffd
	.align		4
        /*0018*/ 	.word	0x00000000
	.align		4
        /*001c*/ 	.word	0xfffffffc


//--------------------- .text._Z5countPjj         --------------------------
	.section	.text._Z5countPjj,"ax",@progbits
	.align	128
        .global         _Z5countPjj
        .type           _Z5countPjj,@function
        .size           _Z5countPjj,(.L_x_5 - _Z5countPjj)
        .other          _Z5countPjj,@"STO_CUDA_ENTRY STV_DEFAULT"
_Z5countPjj:
.text._Z5countPjj:
[----:B------:R-:W-:Y:S01]  /*0000*/  LDC R1, c[0x0][0x37c] ;  /* 0x0000df00ff017b82 */ /* 0x000fe20000000800 */
[----:B------:R-:W0:Y:S01]  /*0010*/  S2R R0, SR_TID.X ;  /* 0x0000000000007919 */ /* 0x000e220000002100 */
[----:B------:R-:W0:Y:S02]  /*0020*/  LDCU UR4, c[0x0][0x388] ;  /* 0x00007100ff0477ac */ /* 0x000e240008000800 */
[----:B0-----:R-:W-:-:S04]  /*0030*/  VIADD R0, R0, UR4 ;  /* 0x0000000400007c36 */ /* 0x001fc80008000000 */
[C---:B------:R-:W-:Y:S01]  /*0040*/  VIADD R5, R0.reuse, 0x3 ;  /* 0x0000000300057836 */ /* 0x040fe20000000000 */
[----:B------:R-:W-:-:S03]  /*0050*/  LEA R4, R0, 0xfffffffc, 0x1 ;  /* 0xfffffffc00047811 */ /* 0x000fc600078e08ff */
[----:B------:R-:W-:Y:S01]  /*0060*/  IMAD R6, R0, R5, RZ ;  /* 0x0000000500067224 */ /* 0x000fe200078e02ff */
[----:B------:R-:W-:-:S04]  /*0070*/  ISETP.GT.U32.AND P0, PT, R5, R4, PT ;  /* 0x000000040500720c */ /* 0x000fc80003f04070 */
[----:B------:R-:W-:-:S13]  /*0080*/  ISETP.GT.U32.OR P0, PT, R6, 0x5f5e0ff, P0 ;  /* 0x05f5e0ff0600780c */ /* 0x000fda0000704470 */
[----:B------:R-:W-:Y:S05]  /*0090*/  @P0 EXIT ;  /* 0x000000000000094d */ /* 0x000fea0003800000 */
[----:B------:R-:W0:Y:S01]  /*00a0*/  I2F.U32.RP R7, R0 ;  /* 0x0000000000077306 */ /* 0x000e220000209000 */
[----:B------:R-:W-:Y:S01]  /*00b0*/  IMAD.MOV R9, RZ, RZ, -R0 ;  /* 0x000000ffff097224 */ /* 0x000fe200078e0a00 */
[C---:B------:R-:W-:Y:S01]  /*00c0*/  ISETP.NE.U32.AND P2, PT, R0.reuse, RZ, PT ;  /* 0x000000ff0000720c */ /* 0x040fe20003f45070 */
[----:B------:R-:W-:Y:S01]  /*00d0*/  IMAD.MOV.U32 R8, RZ, RZ, R4 ;  /* 0x000000ffff087224 */ /* 0x000fe200078e0004 */
[C---:B------:R-:W-:Y:S01]  /*00e0*/  IADD3 R13, PT, PT, R0.reuse, -0x1, RZ ;  /* 0xffffffff000d7810 */ /* 0x040fe20007ffe0ff */
[----:B------:R-:W-:Y:S01]  /*00f0*/  VIADD R10, R0, 0x1 ;  /* 0x00000001000a7836 */ /* 0x000fe20000000000 */
[----:B------:R-:W1:Y:S02]  /*0100*/  LDCU.64 UR4, c[0x0][0x358] ;  /* 0x00006b00ff0477ac */ /* 0x000e640008000a00 */
[----:B0-----:R-:W0:Y:S02]  /*0110*/  MUFU.RCP R7, R7 ;  /* 0x0000000700077308 */ /* 0x001e240000001000 */
[----:B0-----:R-:W-:-:S06]  /*0120*/  IADD3 R2, PT, PT, R7, 0xffffffe, RZ ;  /* 0x0ffffffe07027810 */ /* 0x001fcc0007ffe0ff */
[----:B------:R0:W2:Y:S02]  /*0130*/  F2I.FTZ.U32.TRUNC.NTZ R3, R2 ;  /* 0x0000000200037305 */ /* 0x0000a4000021f000 */
[----:B0-----:R-:W-:Y:S02]  /*0140*/  IMAD.MOV.U32 R2, RZ, RZ, RZ ;  /* 0x000000ffff027224 */ /* 0x001fe400078e00ff */
[----:B--2---:R-:W-:-:S04]  /*0150*/  IMAD R9, R9, R3, RZ ;  /* 0x0000000309097224 */ /* 0x004fc800078e02ff */
[----:B------:R-:W-:Y:S01]  /*0160*/  IMAD.HI.U32 R3, R3, R9, R2 ;  /* 0x0000000903037227 */ /* 0x000fe200078e0002 */
[----:B------:R-:W-:-:S03]  /*0170*/  LOP3.LUT R2, R0, 0x1, RZ, 0xc0, !PT ;  /* 0x0000000100027812 */ /* 0x000fc600078ec0ff */
[----:B------:R-:W-:Y:S01]  /*0180*/  IMAD.MOV.U32 R9, RZ, RZ, R5 ;  /* 0x000000ffff097224 */ /* 0x000fe200078e0005 */
[----:B------:R-:W-:Y:S01]  /*0190*/  IADD3 R7, PT, PT, R2, 0x1, RZ ;  /* 0x0000000102077810 */ /* 0x000fe20007ffe0ff */
[----:B------:R-:W-:-:S04]  /*01a0*/  IMAD.HI.U32 R11, R3, 0x5f5e0ff, RZ ;  /* 0x05f5e0ff030b7827 */ /* 0x000fc800078e00ff */
[----:B------:R-:W-:Y:S01]  /*01b0*/  IMAD R12, R0, R7, RZ ;  /* 0x00000007000c7224 */ /* 0x000fe200078e02ff */
[----:B------:R-:W-:-:S05]  /*01c0*/  IADD3 R3, PT, PT, -R11, RZ, RZ ;  /* 0x000000ff0b037210 */ /* 0x000fca0007ffe1ff */
[----:B------:R-:W-:-:S05]  /*01d0*/  IMAD R3, R0, R3, 0x5f5e0ff ;  /* 0x05f5e0ff00037424 */ /* 0x000fca00078e0203 */
[----:B------:R-:W-:-:S13]  /*01e0*/  ISETP.GE.U32.AND P0, PT, R3, R0, PT ;  /* 0x000000000300720c */ /* 0x000fda0003f06070 */
[----:B------:R-:W-:Y:S01]  /*01f0*/  @P0 IMAD.IADD R3, R3, 0x1, -R0 ;  /* 0x0000000103030824 */ /* 0x000fe200078e0a00 */
[----:B------:R-:W-:-:S04]  /*0200*/  @P0 IADD3 R11, PT, PT, R11, 0x1, RZ ;  /* 0x000000010b0b0810 */ /* 0x000fc80007ffe0ff */
[----:B------:R-:W-:-:S13]  /*0210*/  ISETP.GE.U32.AND P1, PT, R3, R0, PT ;  /* 0x000000000300720c */ /* 0x000fda0003f26070 */
[----:B------:R-:W-:Y:S01]  /*0220*/  @P1 VIADD R11, R11, 0x1 ;  /* 0x000000010b0b1836 */ /* 0x000fe20000000000 */
[----:B-1----:R-:W-:-:S07]  /*0230*/  @!P2 LOP3.LUT R11, RZ, R0, RZ, 0x33, !PT ;  /* 0x00000000ff0ba212 */ /* 0x002fce00078e33ff */
.L_x_3:
[----:B------:R-:W-:Y:S01]  /*0240*/  VIMNMX.U32 R16, PT, PT, R11, R8, PT ;  /* 0x000000080b107248 */ /* 0x000fe20003fe0000 */
[----:B------:R-:W-:Y:S03]  /*0250*/  BSSY.RECONVERGENT B0, `(.L_x_0) ;  /* 0x000000e000007945 */ /* 0x000fe60003800200 */
[----:B------:R-:W-:-:S13]  /*0260*/  ISETP.GT.U32.AND P0, PT, R9, R16, PT ;  /* 0x000000100900720c */ /* 0x000fda0003f04070 */
[----:B-1----:R-:W-:Y:S05]  /*0270*/  @P0 BRA `(.L_x_1) ;  /* 0x00000000002c0947 */ /* 0x002fea0003800000 */
[----:B------:R-:W0:Y:S01]  /*0280*/  LDC.64 R2, c[0x0][0x380] ;  /* 0x0000e000ff027b82 */ /* 0x000e220000000a00 */
[-C--:B------:R-:W-:Y:S01]  /*0290*/  IMAD R15, R0, R9.reuse, RZ ;  /* 0x00000009000f7224 */ /* 0x080fe200078e02ff */
[----:B------:R-:W-:Y:S01]  /*02a0*/  MOV R14, R9 ;  /* 0x00000009000e7202 */ /* 0x000fe20000000f00 */
[----:B------:R-:W-:-:S07]  /*02b0*/  IMAD.MOV.U32 R17, RZ, RZ, 0x1 ;  /* 0x00000001ff117424 */ /* 0x000fce00078e00ff */
.L_x_2:
[----:B------:R-:W-:Y:S02]  /*02c0*/  IADD3 R14, PT, PT, R7, R14, RZ ;  /* 0x0000000e070e7210 */ /* 0x000fe40007ffe0ff */
[----:B-1----:R-:W-:Y:S02]  /*02d0*/  SHF.R.U32.HI R5, RZ, 0x1, R15 ;  /* 0x00000001ff057819 */ /* 0x002fe4000001160f */
[----:B------:R-:W-:-:S03]  /*02e0*/  ISETP.GT.U32.AND P0, PT, R14, R16, PT ;  /* 0x000000100e00720c */ /* 0x000fc60003f04070 */
[----:B0-----:R-:W-:-:S05]  /*02f0*/  IMAD.WIDE.U32 R4, R5, 0x4, R2 ;  /* 0x0000000405047825 */ /* 0x001fca00078e0002 */
[----:B------:R1:W-:Y:S01]  /*0300*/  REDG.E.ADD.STRONG.GPU desc[UR4][R4.64], R17 ;  /* 0x000000110400798e */ /* 0x0003e2000c12e104 */
[----:B------:R-:W-:-:S04]  /*0310*/  IMAD.IADD R15, R12, 0x1, R15 ;  /* 0x000000010c0f7824 */ /* 0x000fc800078e020f */
[----:B------:R-:W-:Y:S05]  /*0320*/  @!P0 BRA `(.L_x_2) ;  /* 0xfffffffc00e48947 */ /* 0x000fea000383ffff */
.L_x_1:
[----:B------:R-:W-:Y:S05]  /*0330*/  BSYNC.RECONVERGENT B0 ;  /* 0x0000000000007941 */ /* 0x000fea0003800200 */
.L_x_0:
[----:B------:R-:W-:Y:S01]  /*0340*/  IADD3 R9, PT, PT, R10, R9, RZ ;  /* 0x000000090a097210 */ /* 0x000fe20007ffe0ff */
[----:B------:R-:W-:-:S03]  /*0350*/  IMAD.IADD R8, R13, 0x1, R8 ;  /* 0x000000010d087824 */ /* 0x000fc600078e0208 */
[C---:B------:R-:W-:Y:S02]  /*0360*/  IADD3 R6, PT, PT, R9.reuse, R6, RZ ;  /* 0x0000000609067210 */ /* 0x040fe40007ffe0ff */
[----:B------:R-:W-:Y:S02]  /*0370*/  ISETP.GT.U32.AND P0, PT, R9, R8, PT ;  /* 0x000000080900720c */ /* 0x000fe40003f04070 */
[----:B------:R-:W-:-:S13]  /*0380*/  ISETP.LT.U32.AND P1, PT, R6, 0x5f5e100, PT ;  /* 0x05f5e1000600780c */ /* 0x000fda0003f21070 */
[----:B------:R-:W-:Y:S05]  /*0390*/  @!P0 BRA P1, `(.L_x_3) ;  /* 0xfffffffc00a88947 */ /* 0x000fea000083ffff */
[----:B------:R-:W-:Y:S05]  /*03a0*/  EXIT ;  /* 0x000000000000794d */ /* 0x000fea0003800000 */
.L_x_4:
[----:B------:R-:W-:-:S00]  /*03b0*/  BRA `(.L_x_4) ;  /* 0xfffffffc00fc7947 */ /* 0x000fc0000383ffff */
[----:B------:R-:W-:-:S00]  /*03c0*/  NOP ;  /* 0x0000000000007918 */ /* 0x000fc00000000000 */
        /* <DEDUP_REMOVED lines=11> */
.L_x_5:


//--------------------- .nv.shared.reserved.0     --------------------------
	.section	.nv.shared.reserved.0,"aw",@nobits
	.weak		__nv_reservedSMEM_offset_0_alias
	.size		__nv_reservedSMEM_offset_0_alias, 0, 64
	.other		__nv_reservedSMEM_offset_0_alias,@"STO_CUDA_RESERVED_SHARED STV_DEFAULT"
__nv_reservedSMEM_offset_0_alias:
	.zero		0
	.zero		64


//--------------------- .nv.constant0._Z5countPjj --------------------------
	.section	.nv.constant0._Z5countPjj,"a",@progbits
	.sectionflags	@""
	.align	4
.nv.constant0._Z5countPjj:
	.zero		908


//--------------------- SYMBOLS --------------------------

	.type		.nv.reservedSmem.offset0,@object
	.size		.nv.reservedSmem.offset0,0x4
